	.headerflags	@"EF_CUDA_TEXMODE_UNIFIED EF_CUDA_64BIT_ADDRESS EF_CUDA_ACCELERATORS EF_CUDA_SM90 EF_CUDA_VIRTUAL_SM(EF_CUDA_SM90)"
	.elftype	@"ET_EXEC"


//--------------------- .nv.info                  --------------------------
	.section	.nv.info,"",@"SHT_CUDA_INFO"
	.align	4


	//----- nvinfo : EIATTR_REGCOUNT
	.align		4
        /*0000*/ 	.byte	0x04, 0x2f
        /*0002*/ 	.short	(.L_1 - .L_0)
	.align		4
.L_0:
        /*0004*/ 	.word	index@(triton_poi_fused__softmax_9)
        /*0008*/ 	.word	0x00000010


	//----- nvinfo : EIATTR_MIN_STACK_SIZE
	.align		4
.L_1:
        /*000c*/ 	.byte	0x04, 0x12
        /*000e*/ 	.short	(.L_3 - .L_2)
	.align		4
.L_2:
        /*0010*/ 	.word	index@(triton_poi_fused__softmax_9)
        /*0014*/ 	.word	0x00000000


	//----- nvinfo : EIATTR_FRAME_SIZE
	.align		4
.L_3:
        /*0018*/ 	.byte	0x04, 0x11
        /*001a*/ 	.short	(.L_5 - .L_4)
	.align		4
.L_4:
        /*001c*/ 	.word	index@(triton_poi_fused__softmax_9)
        /*0020*/ 	.word	0x00000000


	//----- nvinfo : EIATTR_MIN_STACK_SIZE
	.align		4
.L_5:
        /*0024*/ 	.byte	0x04, 0x12
        /*0026*/ 	.short	(.L_7 - .L_6)
	.align		4
.L_6:
        /*0028*/ 	.word	index@(triton_poi_fused__softmax_9)
        /*002c*/ 	.word	0x00000000
.L_7:


//--------------------- .nv.info.triton_poi_fused__softmax_9 --------------------------
	.section	.nv.info.triton_poi_fused__softmax_9,"",@"SHT_CUDA_INFO"
	.sectionflags	@""
	.align	4


	//----- nvinfo : EIATTR_CUDA_API_VERSION
	.align		4
        /*0000*/ 	.byte	0x04, 0x37
        /*0002*/ 	.short	(.L_9 - .L_8)
.L_8:
        /*0004*/ 	.word	0x0000007c


	//----- nvinfo : EIATTR_KPARAM_INFO
	.align		4
.L_9:
        /*0008*/ 	.byte	0x04, 0x17
        /*000a*/ 	.short	(.L_11 - .L_10)
.L_10:
        /*000c*/ 	.word	0x00000000
        /*0010*/ 	.short	0x0004
        /*0012*/ 	.short	0x0020
        /*0014*/ 	.byte	0x00, 0xf0, 0x11, 0x00


	//----- nvinfo : EIATTR_KPARAM_INFO
	.align		4
.L_11:
        /*0018*/ 	.byte	0x04, 0x17
        /*001a*/ 	.short	(.L_13 - .L_12)
.L_12:
        /*001c*/ 	.word	0x00000000
        /*0020*/ 	.short	0x0003
        /*0022*/ 	.short	0x0018
        /*0024*/ 	.byte	0x00, 0xf4, 0x21, 0x00


	//----- nvinfo : EIATTR_KPARAM_INFO
	.align		4
.L_13:
        /*0028*/ 	.byte	0x04, 0x17
        /*002a*/ 	.short	(.L_15 - .L_14)
.L_14:
        /*002c*/ 	.word	0x00000000
        /*0030*/ 	.short	0x0002
        /*0032*/ 	.short	0x0010
        /*0034*/ 	.byte	0x00, 0xf4, 0x21, 0x00


	//----- nvinfo : EIATTR_KPARAM_INFO
	.align		4
.L_15:
        /*0038*/ 	.byte	0x04, 0x17
        /*003a*/ 	.short	(.L_17 - .L_16)
.L_16:
        /*003c*/ 	.word	0x00000000
        /*0040*/ 	.short	0x0001
        /*0042*/ 	.short	0x0008
        /*0044*/ 	.byte	0x00, 0xf4, 0x21, 0x00


	//----- nvinfo : EIATTR_KPARAM_INFO
	.align		4
.L_17:
        /*0048*/ 	.byte	0x04, 0x17
        /*004a*/ 	.short	(.L_19 - .L_18)
.L_18:
        /*004c*/ 	.word	0x00000000
        /*0050*/ 	.short	0x0000
        /*0052*/ 	.short	0x0000
        /*0054*/ 	.byte	0x00, 0xf4, 0x21, 0x00


	//----- nvinfo : EIATTR_SPARSE_MMA_MASK
	.align		4
.L_19:
        /*0058*/ 	.byte	0x03, 0x50
        /*005a*/ 	.short	0x0000


	//----- nvinfo : EIATTR_MAXREG_COUNT
	.align		4
        /*005c*/ 	.byte	0x03, 0x1b
        /*005e*/ 	.short	0x00ff


	//----- nvinfo : EIATTR_EXIT_INSTR_OFFSETS
	.align		4
        /*0060*/ 	.byte	0x04, 0x1c
        /*0062*/ 	.short	(.L_21 - .L_20)


	//   ....[0]....
.L_20:
        /*0064*/ 	.word	0x00000480


	//----- nvinfo : EIATTR_REQNTID
	.align		4
.L_21:
        /*0068*/ 	.byte	0x04, 0x10
        /*006a*/ 	.short	(.L_23 - .L_22)
.L_22:
        /*006c*/ 	.word	0x00000080
        /*0070*/ 	.word	0x00000001
        /*0074*/ 	.word	0x00000001


	//----- nvinfo : EIATTR_CBANK_PARAM_SIZE
	.align		4
.L_23:
        /*0078*/ 	.byte	0x03, 0x19
        /*007a*/ 	.short	0x0024


	//----- nvinfo : EIATTR_PARAM_CBANK
	.align		4
        /*007c*/ 	.byte	0x04, 0x0a
        /*007e*/ 	.short	(.L_25 - .L_24)
	.align		4
.L_24:
        /*0080*/ 	.word	index@(.nv.constant0.triton_poi_fused__softmax_9)
        /*0084*/ 	.short	0x0210
        /*0086*/ 	.short	0x0024


	//----- nvinfo : EIATTR_SW_WAR
	.align		4
.L_25:
        /*0088*/ 	.byte	0x04, 0x36
        /*008a*/ 	.short	(.L_27 - .L_26)
.L_26:
        /*008c*/ 	.word	0x00000008
.L_27:


//--------------------- .nv.callgraph             --------------------------
	.section	.nv.callgraph,"",@"SHT_CUDA_CALLGRAPH"
	.align	4
	.sectionentsize	8
	.align		4
        /*0000*/ 	.word	0x00000000
	.align		4
        /*0004*/ 	.word	0xffffffff
	.align		4
        /*0008*/ 	.word	0x00000000
	.align		4
        /*000c*/ 	.word	0xfffffffe
	.align		4
        /*0010*/ 	.word	0x00000000
	.align		4
        /*0014*/ 	.word	0xfffffffd
	.align		4
        /*0018*/ 	.word	0x00000000
	.align		4
        /*001c*/ 	.word	0xfffffffc


//--------------------- .text.triton_poi_fused__softmax_9 --------------------------
	.section	.text.triton_poi_fused__softmax_9,"ax",@progbits
	.align	128
        .global         triton_poi_fused__softmax_9
        .type           triton_poi_fused__softmax_9,@function
        .size           triton_poi_fused__softmax_9,(.L_x_1 - triton_poi_fused__softmax_9)
        .other          triton_poi_fused__softmax_9,@"STO_CUDA_ENTRY STV_DEFAULT"
triton_poi_fused__softmax_9:
.text.triton_poi_fused__softmax_9:
[----:B------:R-:W-:Y:S01]  /*0000*/  LDC R1, c[0x0][0x28] ;  /* 0x00000a00ff017b82 */ /* 0x000fe20000000800 */
[----:B------:R-:W1:Y:S07]  /*0010*/  S2R R0, SR_TID.X ;  /* 0x0000000000007919 */ /* 0x000e6e0000002100 */
[----:B------:R-:W2:Y:S01]  /*0020*/  LDC.64 R8, c[0x0][0x220] ;  /* 0x00008800ff087b82 */ /* 0x000ea20000000a00 */
[----:B------:R-:W-:Y:S01]  /*0030*/  ULDC.64 UR4, c[0x0][0x208] ;  /* 0x0000820000047ab9 */ /* 0x000fe20000000a00 */
[----:B------:R-:W3:Y:S06]  /*0040*/  S2R R5, SR_CTAID.X ;  /* 0x0000000000057919 */ /* 0x000eec0000002500 */
[----:B------:R-:W4:Y:S01]  /*0050*/  LDC.64 R6, c[0x0][0x218] ;  /* 0x00008600ff067b82 */ /* 0x000f220000000a00 */
[----:B-1----:R-:W-:-:S02]  /*0060*/  SHF.L.U32 R0, R0, 0x1, RZ ;  /* 0x0000000100007819 */ /* 0x002fc400000006ff */
[----:B---3--:R-:W-:Y:S02]  /*0070*/  SHF.R.S32.HI R2, RZ, 0x17, R5 ;  /* 0x00000017ff027819 */ /* 0x008fe40000011405 */
[----:B------:R-:W-:Y:S02]  /*0080*/  LOP3.LUT R0, R0, 0xfe, RZ, 0xc0, !PT ;  /* 0x000000fe00007812 */ /* 0x000fe400078ec0ff */
[----:B------:R-:W-:Y:S02]  /*0090*/  SGXT R2, R2, 0x1 ;  /* 0x000000010202781a */ /* 0x000fe40000000200 */
[----:B------:R-:W-:-:S04]  /*00a0*/  LEA R5, R5, R0, 0x8 ;  /* 0x0000000005057211 */ /* 0x000fc800078e40ff */
[CC--:B------:R-:W-:Y:S02]  /*00b0*/  LEA.HI R0, R2.reuse, R5.reuse, RZ, 0x4 ;  /* 0x0000000502007211 */ /* 0x0c0fe400078f20ff */
[----:B------:R-:W-:Y:S02]  /*00c0*/  LEA.HI R2, R2, R5, RZ, 0xc ;  /* 0x0000000502027211 */ /* 0x000fe400078f60ff */
[----:B------:R-:W-:Y:S02]  /*00d0*/  LOP3.LUT R0, R0, 0xfffffff0, RZ, 0xc0, !PT ;  /* 0xfffffff000007812 */ /* 0x000fe400078ec0ff */
[----:B------:R-:W-:Y:S02]  /*00e0*/  SHF.R.S32.HI R3, RZ, 0xc, R2 ;  /* 0x0000000cff037819 */ /* 0x000fe40000011402 */
[----:B------:R-:W-:-:S04]  /*00f0*/  IADD3 R0, R5, -R0, RZ ;  /* 0x8000000005007210 */ /* 0x000fc80007ffe0ff */
[----:B------:R-:W-:Y:S02]  /*0100*/  LEA R13, R3, R0, 0x4 ;  /* 0x00000000030d7211 */ /* 0x000fe400078e20ff */
[----:B------:R-:W1:Y:S03]  /*0110*/  LDC.64 R2, c[0x0][0x210] ;  /* 0x00008400ff027b82 */ /* 0x000e660000000a00 */
[----:B--2---:R-:W-:-:S06]  /*0120*/  IMAD.WIDE R8, R13, 0x4, R8 ;  /* 0x000000040d087825 */ /* 0x004fcc00078e0208 */
[----:B------:R-:W2:Y:S01]  /*0130*/  LDG.E.EL.64 R8, desc[UR4][R8.64] ;  /* 0x0000000408087981 */ /* 0x000ea2000c2e1b00 */
[----:B----4-:R-:W-:-:S06]  /*0140*/  IMAD.WIDE R6, R13, 0x4, R6 ;  /* 0x000000040d067825 */ /* 0x010fcc00078e0206 */
[----:B------:R-:W3:Y:S01]  /*0150*/  LDG.E.EL.64 R6, desc[UR4][R6.64] ;  /* 0x0000000406067981 */ /* 0x000ee2000c2e1b00 */
[----:B-1----:R-:W-:Y:S02]  /*0160*/  IMAD.WIDE R2, R5, 0x4, R2 ;  /* 0x0000000405027825 */ /* 0x002fe400078e0202 */
[----:B------:R-:W1:Y:S03]  /*0170*/  LDC.64 R4, c[0x0][0x228] ;  /* 0x00008a00ff047b82 */ /* 0x000e660000000a00 */
[----:B------:R-:W3:Y:S01]  /*0180*/  LDG.E.64 R10, desc[UR4][R2.64] ;  /* 0x00000004020a7981 */ /* 0x000ee2000c1e1b00 */
[----:B-1----:R-:W-:-:S06]  /*0190*/  IMAD.WIDE R4, R13, 0x4, R4 ;  /* 0x000000040d047825 */ /* 0x002fcc00078e0204 */
[----:B------:R-:W4:Y:S01]  /*01a0*/  LDG.E.EL.64 R4, desc[UR4][R4.64] ;  /* 0x0000000404047981 */ /* 0x000f22000c2e1b00 */
[C---:B--2---:R-:W-:Y:S02]  /*01b0*/  FSETP.GT.AND P0, PT, |R8|.reuse, 8.50705917302346158658e+37, PT ;  /* 0x7e8000000800780b */ /* 0x044fe40003f04200 */
[C---:B------:R-:W-:Y:S02]  /*01c0*/  FSETP.GT.AND P1, PT, |R9|.reuse, 8.50705917302346158658e+37, PT ;  /* 0x7e8000000900780b */ /* 0x040fe40003f24200 */
[----:B------:R-:W-:Y:S02]  /*01d0*/  FSETP.GEU.AND P2, PT, |R8|, 1.175494350822287508e-38, PT ;  /* 0x008000000800780b */ /* 0x000fe40003f4e200 */
[----:B------:R-:W-:-:S07]  /*01e0*/  FSETP.GEU.AND P3, PT, |R9|, 1.175494350822287508e-38, PT ;  /* 0x008000000900780b */ /* 0x000fce0003f6e200 */
[----:B------:R-:W-:Y:S02]  /*01f0*/  @P0 FMUL R8, R8, 0.25 ;  /* 0x3e80000008080820 */ /* 0x000fe40000400000 */
[----:B------:R-:W-:Y:S02]  /*0200*/  @P1 FMUL R9, R9, 0.25 ;  /* 0x3e80000009091820 */ /* 0x000fe40000400000 */
[----:B------:R-:W-:Y:S02]  /*0210*/  @!P2 FMUL R8, R8, 16777216 ;  /* 0x4b8000000808a820 */ /* 0x000fe40000400000 */
[----:B------:R-:W-:Y:S02]  /*0220*/  @!P3 FMUL R9, R9, 16777216 ;  /* 0x4b8000000909b820 */ /* 0x000fe40000400000 */
[----:B------:R-:W1:Y:S01]  /*0230*/  MUFU.RCP R13, R8 ;  /* 0x00000008000d7308 */ /* 0x000e620000001000 */
[----:B---3--:R-:W-:Y:S01]  /*0240*/  FADD R6, R10, -R6 ;  /* 0x800000060a067221 */ /* 0x008fe20000000000 */
[----:B------:R-:W-:-:S06]  /*0250*/  FADD R7, R11, -R7 ;  /* 0x800000070b077221 */ /* 0x000fcc0000000000 */
[----:B------:R-:W2:Y:S01]  /*0260*/  MUFU.RCP R0, R9 ;  /* 0x0000000900007308 */ /* 0x000ea20000001000 */
[----:B------:R-:W-:Y:S01]  /*0270*/  @P0 FMUL R6, R6, 0.25 ;  /* 0x3e80000006060820 */ /* 0x000fe20000400000 */
[----:B------:R-:W-:-:S03]  /*0280*/  @P1 FMUL R7, R7, 0.25 ;  /* 0x3e80000007071820 */ /* 0x000fc60000400000 */
[----:B------:R-:W-:Y:S01]  /*0290*/  @!P2 FMUL R6, R6, 16777216 ;  /* 0x4b8000000606a820 */ /* 0x000fe20000400000 */
[----:B------:R-:W-:-:S03]  /*02a0*/  @!P3 FMUL R7, R7, 16777216 ;  /* 0x4b8000000707b820 */ /* 0x000fc60000400000 */
[----:B-1----:R-:W-:Y:S01]  /*02b0*/  FMUL R13, R13, R6 ;  /* 0x000000060d0d7220 */ /* 0x002fe20000400000 */
[----:B--2---:R-:W-:-:S03]  /*02c0*/  FMUL R0, R0, R7 ;  /* 0x0000000700007220 */ /* 0x004fc60000400000 */
[----:B------:R-:W-:Y:S01]  /*02d0*/  FMUL R13, R13, 1.4426950216293334961 ;  /* 0x3fb8aa3b0d0d7820 */ /* 0x000fe20000400000 */
[----:B------:R-:W-:-:S04]  /*02e0*/  FMUL R6, R0, 1.4426950216293334961 ;  /* 0x3fb8aa3b00067820 */ /* 0x000fc80000400000 */
[----:B------:R-:W-:Y:S02]  /*02f0*/  FSETP.GEU.AND P2, PT, R13, -126, PT ;  /* 0xc2fc00000d00780b */ /* 0x000fe40003f4e000 */
[----:B------:R-:W-:Y:S02]  /*0300*/  FSETP.GEU.AND P3, PT, R6, -126, PT ;  /* 0xc2fc00000600780b */ /* 0x000fe40003f6e000 */
[C---:B----4-:R-:W-:Y:S02]  /*0310*/  FSETP.GT.AND P0, PT, |R4|.reuse, 8.50705917302346158658e+37, PT ;  /* 0x7e8000000400780b */ /* 0x050fe40003f04200 */
[C---:B------:R-:W-:Y:S02]  /*0320*/  FSETP.GT.AND P1, PT, |R5|.reuse, 8.50705917302346158658e+37, PT ;  /* 0x7e8000000500780b */ /* 0x040fe40003f24200 */
[----:B------:R-:W-:Y:S02]  /*0330*/  FSETP.GEU.AND P4, PT, |R4|, 1.175494350822287508e-38, PT ;  /* 0x008000000400780b */ /* 0x000fe40003f8e200 */
[----:B------:R-:W-:-:S03]  /*0340*/  FSETP.GEU.AND P5, PT, |R5|, 1.175494350822287508e-38, PT ;  /* 0x008000000500780b */ /* 0x000fc60003fae200 */
[----:B------:R-:W-:Y:S02]  /*0350*/  @!P2 FMUL R13, R13, 0.5 ;  /* 0x3f0000000d0da820 */ /* 0x000fe40000400000 */
[----:B------:R-:W-:Y:S02]  /*0360*/  @!P3 FMUL R6, R6, 0.5 ;  /* 0x3f0000000606b820 */ /* 0x000fe40000400000 */
[----:B------:R-:W1:Y:S01]  /*0370*/  MUFU.EX2 R0, R13 ;  /* 0x0000000d00007308 */ /* 0x000e620000000800 */
[----:B------:R-:W-:Y:S01]  /*0380*/  @P0 FMUL R4, R4, 0.25 ;  /* 0x3e80000004040820 */ /* 0x000fe20000400000 */
[----:B------:R-:W-:-:S06]  /*0390*/  @P1 FMUL R5, R5, 0.25 ;  /* 0x3e80000005051820 */ /* 0x000fcc0000400000 */
[----:B------:R-:W2:Y:S01]  /*03a0*/  MUFU.EX2 R7, R6 ;  /* 0x0000000600077308 */ /* 0x000ea20000000800 */
[----:B------:R-:W-:Y:S01]  /*03b0*/  @!P4 FMUL R4, R4, 16777216 ;  /* 0x4b8000000404c820 */ /* 0x000fe20000400000 */
[----:B------:R-:W-:-:S06]  /*03c0*/  @!P5 FMUL R5, R5, 16777216 ;  /* 0x4b8000000505d820 */ /* 0x000fcc0000400000 */
[----:B------:R-:W3:Y:S01]  /*03d0*/  MUFU.RCP R9, R4 ;  /* 0x0000000400097308 */ /* 0x000ee20000001000 */
[----:B-1----:R-:W-:-:S07]  /*03e0*/  @!P2 FMUL R0, R0, R0 ;  /* 0x000000000000a220 */ /* 0x002fce0000400000 */
[----:B------:R-:W1:Y:S01]  /*03f0*/  MUFU.RCP R8, R5 ;  /* 0x0000000500087308 */ /* 0x000e620000001000 */
[----:B--2---:R-:W-:Y:S01]  /*0400*/  @!P3 FMUL R7, R7, R7 ;  /* 0x000000070707b220 */ /* 0x004fe20000400000 */
[----:B------:R-:W-:-:S03]  /*0410*/  @P0 FMUL R0, R0, 0.25 ;  /* 0x3e80000000000820 */ /* 0x000fc60000400000 */
[----:B------:R-:W-:Y:S01]  /*0420*/  @P1 FMUL R7, R7, 0.25 ;  /* 0x3e80000007071820 */ /* 0x000fe20000400000 */
[----:B------:R-:W-:-:S03]  /*0430*/  @!P4 FMUL R0, R0, 16777216 ;  /* 0x4b8000000000c820 */ /* 0x000fc60000400000 */
[----:B------:R-:W-:Y:S01]  /*0440*/  @!P5 FMUL R7, R7, 16777216 ;  /* 0x4b8000000707d820 */ /* 0x000fe20000400000 */
[----:B---3--:R-:W-:-:S03]  /*0450*/  FMUL R6, R9, R0 ;  /* 0x0000000009067220 */ /* 0x008fc60000400000 */
[----:B-1----:R-:W-:-:S05]  /*0460*/  FMUL R7, R8, R7 ;  /* 0x0000000708077220 */ /* 0x002fca0000400000 */
[----:B------:R-:W-:Y:S01]  /*0470*/  STG.E.64 desc[UR4][R2.64], R6 ;  /* 0x0000000602007986 */ /* 0x000fe2000c101b04 */
[----:B------:R-:W-:Y:S05]  /*0480*/  EXIT ;  /* 0x000000000000794d */ /* 0x000fea0003800000 */
.L_x_0:
[----:B------:R-:W-:-:S00]  /*0490*/  BRA `(.L_x_0) ;  /* 0xfffffffc00fc7947 */ /* 0x000fc0000383ffff */
[----:B------:R-:W-:-:S00]  /*04a0*/  NOP ;  /* 0x0000000000007918 */ /* 0x000fc00000000000 */
        /* <DEDUP_REMOVED lines=13> */
.L_x_1:


//--------------------- .nv.constant0.triton_poi_fused__softmax_9 --------------------------
	.section	.nv.constant0.triton_poi_fused__softmax_9,"a",@progbits
	.sectionflags	@""
	.align	4
.nv.constant0.triton_poi_fused__softmax_9:
	.zero		564
